//
// Generated by NVIDIA NVVM Compiler
//
// Compiler Build ID: CL-36424714
// Cuda compilation tools, release 13.0, V13.0.88
// Based on NVVM 20.0.0
//

.version 9.0
.target sm_100
.address_size 64

	// .globl	_Z14globalFunctionPi
.extern .func  (.param .b32 func_retval0) vprintf
(
	.param .b64 vprintf_param_0,
	.param .b64 vprintf_param_1
)
;
.extern .func  (.param .b64 func_retval0) malloc
(
	.param .b64 malloc_param_0
)
;
.global .align 1 .b8 $str[20] = {80, 82, 73, 78, 84, 32, 70, 82, 79, 77, 32, 75, 69, 82, 78, 69, 76, 58, 10};
.global .align 1 .b8 $str$1[4] = {32, 37, 100};
.global .align 1 .b8 $str$2[2] = {10};

.visible .entry _Z14globalFunctionPi(
	.param .u64 .ptr .align 1 _Z14globalFunctionPi_param_0
)
{
	.local .align 8 .b8 	__local_depot0[8];
	.reg .b64 	%SP;
	.reg .b64 	%SPL;
	.reg .pred 	%p<2>;
	.reg .b32 	%r<29>;
	.reg .b64 	%rd<11>;

	mov.u64 	%SPL, __local_depot0;
	cvta.local.u64 	%SP, %SPL;
	mov.u32 	%r1, %tid.x;
	mov.u32 	%r2, %ctaid.x;
	mov.u32 	%r3, %ntid.x;
	mad.lo.s32 	%r4, %r2, %r3, %r1;
	setp.gt.s32 	%p1, %r4, 0;
	@%p1 bra 	$L__BB0_2;
	add.u64 	%rd1, %SP, 0;
	add.u64 	%rd2, %SPL, 0;
	{ // callseq 0, 0
	.param .b64 param0;
	st.param.b64 	[param0], 20;
	.param .b64 retval0;
	call.uni (retval0), 
	malloc, 
	(
	param0
	);
	ld.param.b64 	%rd3, [retval0];
	} // callseq 0
	mov.b32 	%r5, 1;
	st.u32 	[%rd3], %r5;
	mov.b32 	%r6, 2;
	st.u32 	[%rd3+4], %r6;
	mov.b32 	%r7, 3;
	st.u32 	[%rd3+8], %r7;
	mov.b32 	%r8, 4;
	st.u32 	[%rd3+12], %r8;
	mov.b32 	%r9, 5;
	st.u32 	[%rd3+16], %r9;
	mov.u64 	%rd5, $str;
	cvta.global.u64 	%rd6, %rd5;
	{ // callseq 1, 0
	.param .b64 param0;
	st.param.b64 	[param0], %rd6;
	.param .b64 param1;
	st.param.b64 	[param1], 0;
	.param .b32 retval0;
	call.uni (retval0), 
	vprintf, 
	(
	param0, 
	param1
	);
	ld.param.b32 	%r10, [retval0];
	} // callseq 1
	ld.u32 	%r12, [%rd3];
	st.local.u32 	[%rd2], %r12;
	mov.u64 	%rd7, $str$1;
	cvta.global.u64 	%rd8, %rd7;
	{ // callseq 2, 0
	.param .b64 param0;
	st.param.b64 	[param0], %rd8;
	.param .b64 param1;
	st.param.b64 	[param1], %rd1;
	.param .b32 retval0;
	call.uni (retval0), 
	vprintf, 
	(
	param0, 
	param1
	);
	ld.param.b32 	%r13, [retval0];
	} // callseq 2
	ld.u32 	%r15, [%rd3+4];
	st.local.u32 	[%rd2], %r15;
	{ // callseq 3, 0
	.param .b64 param0;
	st.param.b64 	[param0], %rd8;
	.param .b64 param1;
	st.param.b64 	[param1], %rd1;
	.param .b32 retval0;
	call.uni (retval0), 
	vprintf, 
	(
	param0, 
	param1
	);
	ld.param.b32 	%r16, [retval0];
	} // callseq 3
	ld.u32 	%r18, [%rd3+8];
	st.local.u32 	[%rd2], %r18;
	{ // callseq 4, 0
	.param .b64 param0;
	st.param.b64 	[param0], %rd8;
	.param .b64 param1;
	st.param.b64 	[param1], %rd1;
	.param .b32 retval0;
	call.uni (retval0), 
	vprintf, 
	(
	param0, 
	param1
	);
	ld.param.b32 	%r19, [retval0];
	} // callseq 4
	ld.u32 	%r21, [%rd3+12];
	st.local.u32 	[%rd2], %r21;
	{ // callseq 5, 0
	.param .b64 param0;
	st.param.b64 	[param0], %rd8;
	.param .b64 param1;
	st.param.b64 	[param1], %rd1;
	.param .b32 retval0;
	call.uni (retval0), 
	vprintf, 
	(
	param0, 
	param1
	);
	ld.param.b32 	%r22, [retval0];
	} // callseq 5
	ld.u32 	%r24, [%rd3+16];
	st.local.u32 	[%rd2], %r24;
	{ // callseq 6, 0
	.param .b64 param0;
	st.param.b64 	[param0], %rd8;
	.param .b64 param1;
	st.param.b64 	[param1], %rd1;
	.param .b32 retval0;
	call.uni (retval0), 
	vprintf, 
	(
	param0, 
	param1
	);
	ld.param.b32 	%r25, [retval0];
	} // callseq 6
	mov.u64 	%rd9, $str$2;
	cvta.global.u64 	%rd10, %rd9;
	{ // callseq 7, 0
	.param .b64 param0;
	st.param.b64 	[param0], %rd10;
	.param .b64 param1;
	st.param.b64 	[param1], 0;
	.param .b32 retval0;
	call.uni (retval0), 
	vprintf, 
	(
	param0, 
	param1
	);
	ld.param.b32 	%r27, [retval0];
	} // callseq 7
$L__BB0_2:
	ret;

}


// ===== COMPILED SASS (sm_100) =====

	.target	sm_100

	.elftype	@"ET_EXEC"


//--------------------- .note.nv.tkinfo           --------------------------
	.section	.note.nv.tkinfo,"",@"SHT_NOTE"
	.sectionflags	@"SHF_NOTE_NV_TKINFO"
	.tkinfo
        /*0018*/ 	.word	0x00000002
        /*0030*/ 	.string	""
        /*0030*/ 	.string	"ptxas"
        /*0030*/ 	.string	"Cuda compilation tools, release 13.0, V13.0.88"
        /*0030*/ 	.string	"Build cuda_13.0.r13.0/compiler.36424714_0"
        /*0030*/ 	.string	"-arch sm_100 -m 64 "



//--------------------- .note.nv.cuinfo           --------------------------
	.section	.note.nv.cuinfo,"",@"SHT_NOTE"
	.sectionflags	@"SHF_NOTE_NV_CUINFO"
        /*0018*/ 	.short	0x0002
        /*001a*/ 	.short	0x0064
        /*001c*/ 	.short	0x0082
	.zero		2


//--------------------- .nv.info                  --------------------------
	.section	.nv.info,"",@"SHT_CUDA_INFO"
	.align	4


	//----- nvinfo : EIATTR_REGCOUNT
	.align		4
        /*0000*/ 	.byte	0x04, 0x2f
        /*0002*/ 	.short	(.L_4 - .L_3)
	.align		4
.L_3:
        /*0004*/ 	.word	index@(_Z14globalFunctionPi)
        /*0008*/ 	.word	0x00000018


	//----- nvinfo : EIATTR_FRAME_SIZE
	.align		4
.L_4:
        /*000c*/ 	.byte	0x04, 0x11
        /*000e*/ 	.short	(.L_6 - .L_5)
	.align		4
.L_5:
        /*0010*/ 	.word	index@(_Z14globalFunctionPi)
        /*0014*/ 	.word	0x00000008


	//----- nvinfo : EIATTR_MIN_STACK_SIZE
	.align		4
.L_6:
        /*0018*/ 	.byte	0x04, 0x12
        /*001a*/ 	.short	(.L_8 - .L_7)
	.align		4
.L_7:
        /*001c*/ 	.word	index@(_Z14globalFunctionPi)
        /*0020*/ 	.word	0x00000008
.L_8:


//--------------------- .nv.compat                --------------------------
	.section	.nv.compat,"",@"SHT_CUDA_COMPAT_INFO"
	.align	4
        /*0000*/ 	.byte	0x02, 0x09, 0x00, 0x00, 0x02, 0x02, 0x01, 0x00, 0x02, 0x05, 0x05, 0x00, 0x03, 0x07, 0x01, 0x01
        /*0010*/ 	.byte	0x02, 0x03, 0x00, 0x00, 0x02, 0x06, 0x01, 0x00, 0x04, 0x0b, 0x08, 0x00, 0x09, 0x00, 0x00, 0x00
        /*0020*/ 	.byte	0x00, 0x00, 0x00, 0x00


//--------------------- .nv.info._Z14globalFunctionPi --------------------------
	.section	.nv.info._Z14globalFunctionPi,"",@"SHT_CUDA_INFO"
	.sectionflags	@""
	.align	4


	//----- nvinfo : EIATTR_CUDA_API_VERSION
	.align		4
        /*0000*/ 	.byte	0x04, 0x37
        /*0002*/ 	.short	(.L_10 - .L_9)
.L_9:
        /*0004*/ 	.word	0x00000082


	//----- nvinfo : EIATTR_KPARAM_INFO
	.align		4
.L_10:
        /*0008*/ 	.byte	0x04, 0x17
        /*000a*/ 	.short	(.L_12 - .L_11)
.L_11:
        /*000c*/ 	.word	0x00000000
        /*0010*/ 	.short	0x0000
        /*0012*/ 	.short	0x0000
        /*0014*/ 	.byte	0x00, 0xf5, 0x21, 0x00


	//----- nvinfo : EIATTR_SPARSE_MMA_MASK
	.align		4
.L_12:
        /*0018*/ 	.byte	0x03, 0x50
        /*001a*/ 	.short	0x0000


	//----- nvinfo : EIATTR_MAXREG_COUNT
	.align		4
        /*001c*/ 	.byte	0x03, 0x1b
        /*001e*/ 	.short	0x00ff


	//----- nvinfo : EIATTR_EXTERNS
	.align		4
        /*0020*/ 	.byte	0x04, 0x0f
        /*0022*/ 	.short	(.L_14 - .L_13)


	//   ....[0]....
	.align		4
.L_13:
        /*0024*/ 	.word	index@(vprintf)


	//   ....[1]....
	.align		4
        /*0028*/ 	.word	index@(malloc)


	//----- nvinfo : EIATTR_MERCURY_ISA_VERSION
	.align		4
.L_14:
        /*002c*/ 	.byte	0x03, 0x5f
        /*002e*/ 	.short	0x0101


	//----- nvinfo : EIATTR_VRC_CTA_INIT_COUNT
	.align		4
        /*0030*/ 	.byte	0x02, 0x4a
	.zero		1
	.zero		1


	//----- nvinfo : EIATTR_SYSCALL_OFFSETS
	.align		4
        /*0034*/ 	.byte	0x04, 0x46
        /*0036*/ 	.short	(.L_16 - .L_15)


	//   ....[0]....
.L_15:
        /*0038*/ 	.word	0x00000120


	//   ....[1]....
        /*003c*/ 	.word	0x00000260


	//   ....[2]....
        /*0040*/ 	.word	0x00000300


	//   ....[3]....
        /*0044*/ 	.word	0x000003a0


	//   ....[4]....
        /*0048*/ 	.word	0x00000440


	//   ....[5]....
        /*004c*/ 	.word	0x000004e0


	//   ....[6]....
        /*0050*/ 	.word	0x00000580


	//   ....[7]....
        /*0054*/ 	.word	0x000005f0


	//----- nvinfo : EIATTR_EXIT_INSTR_OFFSETS
	.align		4
.L_16:
        /*0058*/ 	.byte	0x04, 0x1c
        /*005a*/ 	.short	(.L_18 - .L_17)


	//   ....[0]....
.L_17:
        /*005c*/ 	.word	0x000000b0


	//   ....[1]....
        /*0060*/ 	.word	0x00000600


	//----- nvinfo : EIATTR_CRS_STACK_SIZE
	.align		4
.L_18:
        /*0064*/ 	.byte	0x04, 0x1e
        /*0066*/ 	.short	(.L_20 - .L_19)
.L_19:
        /*0068*/ 	.word	0x00000000


	//----- nvinfo : EIATTR_CBANK_PARAM_SIZE
	.align		4
.L_20:
        /*006c*/ 	.byte	0x03, 0x19
        /*006e*/ 	.short	0x0008


	//----- nvinfo : EIATTR_PARAM_CBANK
	.align		4
        /*0070*/ 	.byte	0x04, 0x0a
        /*0072*/ 	.short	(.L_22 - .L_21)
	.align		4
.L_21:
        /*0074*/ 	.word	index@(.nv.constant0._Z14globalFunctionPi)
        /*0078*/ 	.short	0x0380
        /*007a*/ 	.short	0x0008


	//----- nvinfo : EIATTR_SW_WAR
	.align		4
.L_22:
        /*007c*/ 	.byte	0x04, 0x36
        /*007e*/ 	.short	(.L_24 - .L_23)
.L_23:
        /*0080*/ 	.word	0x00000008
.L_24:


//--------------------- .nv.callgraph             --------------------------
	.section	.nv.callgraph,"",@"SHT_CUDA_CALLGRAPH"
	.align	4
	.sectionentsize	8
	.align		4
        /*0000*/ 	.word	0x00000000
	.align		4
        /*0004*/ 	.word	0xffffffff
	.align		4
        /*0008*/ 	.word	index@(_Z14globalFunctionPi)
	.align		4
        /*000c*/ 	.word	index@(vprintf)
	.align		4
        /*0010*/ 	.word	index@(_Z14globalFunctionPi)
	.align		4
        /*0014*/ 	.word	index@(malloc)
	.align		4
        /*0018*/ 	.word	0x00000000
	.align		4
        /*001c*/ 	.word	0xfffffffe
	.align		4
        /*0020*/ 	.word	0x00000000
	.align		4
        /*0024*/ 	.word	0xfffffffd
	.align		4
        /*0028*/ 	.word	0x00000000
	.align		4
        /*002c*/ 	.word	0xfffffffc


//--------------------- .nv.constant4             --------------------------
	.section	.nv.constant4,"a",@progbits
	.align	8
	.align		8
.nv.constant4:
        /*0000*/ 	.dword	vprintf
	.align		8
        /*0008*/ 	.dword	malloc
	.align		8
        /*0010*/ 	.dword	$str
	.align		8
        /*0018*/ 	.dword	$str$1
	.align		8
        /*0020*/ 	.dword	$str$2


//--------------------- .text._Z14globalFunctionPi --------------------------
	.section	.text._Z14globalFunctionPi,"ax",@progbits
	.align	128
        .global         _Z14globalFunctionPi
        .type           _Z14globalFunctionPi,@function
        .size           _Z14globalFunctionPi,(.L_x_9 - _Z14globalFunctionPi)
        .other          _Z14globalFunctionPi,@"STO_CUDA_ENTRY STV_DEFAULT"
_Z14globalFunctionPi:
.text._Z14globalFunctionPi:
[----:B------:R-:W0:Y:S01]  /*0000*/  LDC R1, c[0x0][0x37c] ;  /* 0x0000df00ff017b82 */ /* 0x000e220000000800 */
[----:B------:R-:W1:Y:S01]  /*0010*/  S2R R0, SR_TID.X ;  /* 0x0000000000007919 */ /* 0x000e620000002100 */
[----:B------:R-:W2:Y:S06]  /*0020*/  LDCU UR5, c[0x0][0x2fc] ;  /* 0x00005f80ff0577ac */ /* 0x000eac0008000800 */
[----:B------:R-:W1:Y:S01]  /*0030*/  S2UR UR6, SR_CTAID.X ;  /* 0x00000000000679c3 */ /* 0x000e620000002500 */
[----:B0-----:R-:W-:Y:S01]  /*0040*/  VIADD R1, R1, 0xfffffff8 ;  /* 0xfffffff801017836 */ /* 0x001fe20000000000 */
[----:B------:R-:W0:Y:S06]  /*0050*/  LDCU UR4, c[0x0][0x2f8] ;  /* 0x00005f00ff0477ac */ /* 0x000e2c0008000800 */
[----:B------:R-:W1:Y:S01]  /*0060*/  LDC R3, c[0x0][0x360] ;  /* 0x0000d800ff037b82 */ /* 0x000e620000000800 */
[----:B0-----:R-:W-:-:S05]  /*0070*/  IADD3 R18, P1, PT, R1, UR4, RZ ;  /* 0x0000000401127c10 */ /* 0x001fca000ff3e0ff */
[----:B--2---:R-:W-:Y:S02]  /*0080*/  IMAD.X R2, RZ, RZ, UR5, P1 ;  /* 0x00000005ff027e24 */ /* 0x004fe400088e06ff */
[----:B-1----:R-:W-:-:S05]  /*0090*/  IMAD R0, R3, UR6, R0 ;  /* 0x0000000603007c24 */ /* 0x002fca000f8e0200 */
[----:B------:R-:W-:-:S13]  /*00a0*/  ISETP.GT.AND P0, PT, R0, RZ, PT ;  /* 0x000000ff0000720c */ /* 0x000fda0003f04270 */
[----:B------:R-:W-:Y:S05]  /*00b0*/  @P0 EXIT ;  /* 0x000000000000094d */ /* 0x000fea0003800000 */
[----:B------:R-:W-:Y:S01]  /*00c0*/  MOV R0, 0x8 ;  /* 0x0000000800007802 */ /* 0x000fe20000000f00 */
[----:B------:R-:W-:Y:S02]  /*00d0*/  HFMA2 R4, -RZ, RZ, 0, 1.1920928955078125e-06 ;  /* 0x00000014ff047431 */ /* 0x000fe400000001ff */
[----:B------:R-:W-:Y:S01]  /*00e0*/  IMAD.MOV.U32 R5, RZ, RZ, RZ ;  /* 0x000000ffff057224 */ /* 0x000fe200078e00ff */
[----:B------:R-:W0:Y:S01]  /*00f0*/  LDCU.64 UR36, c[0x0][0x358] ;  /* 0x00006b00ff2477ac */ /* 0x000e220008000a00 */
[----:B------:R1:W2:Y:S05]  /*0100*/  LDC.64 R6, c[0x4][R0] ;  /* 0x0100000000067b82 */ /* 0x0002aa0000000a00 */
[----:B------:R-:W-:-:S07]  /*0110*/  LEPC R20, `(.L_x_0) ;  /* 0x000000001014794e */ /* 0x000fce0000000000 */
[----:B012---:R-:W-:Y:S05]  /*0120*/  CALL.ABS.NOINC R6 ;  /* 0x0000000006007343 */ /* 0x007fea0003c00000 */
.L_x_0:
[----:B------:R-:W-:Y:S02]  /*0130*/  HFMA2 R11, -RZ, RZ, 0, 1.78813934326171875e-07 ;  /* 0x00000003ff0b7431 */ /* 0x000fe400000001ff */
[----:B------:R-:W-:Y:S01]  /*0140*/  IMAD.MOV.U32 R3, RZ, RZ, 0x1 ;  /* 0x00000001ff037424 */ /* 0x000fe200078e00ff */
[----:B------:R-:W-:Y:S01]  /*0150*/  MOV R19, 0x0 ;  /* 0x0000000000137802 */ /* 0x000fe20000000f00 */
[----:B------:R-:W-:Y:S01]  /*0160*/  IMAD.MOV.U32 R16, RZ, RZ, R4 ;  /* 0x000000ffff107224 */ /* 0x000fe200078e0004 */
[----:B------:R-:W0:Y:S01]  /*0170*/  LDCU.64 UR4, c[0x4][0x10] ;  /* 0x01000200ff0477ac */ /* 0x000e220008000a00 */
[----:B------:R-:W-:Y:S01]  /*0180*/  IMAD.MOV.U32 R17, RZ, RZ, R5 ;  /* 0x000000ffff117224 */ /* 0x000fe200078e0005 */
[----:B------:R1:W2:Y:S01]  /*0190*/  LDC.64 R8, c[0x4][R19] ;  /* 0x0100000013087b82 */ /* 0x0002a20000000a00 */
[----:B------:R-:W-:Y:S01]  /*01a0*/  IMAD.MOV.U32 R13, RZ, RZ, 0x4 ;  /* 0x00000004ff0d7424 */ /* 0x000fe200078e00ff */
[----:B------:R-:W-:Y:S01]  /*01b0*/  MOV R7, 0x2 ;  /* 0x0000000200077802 */ /* 0x000fe20000000f00 */
[----:B------:R-:W-:Y:S01]  /*01c0*/  IMAD.MOV.U32 R15, RZ, RZ, 0x5 ;  /* 0x00000005ff0f7424 */ /* 0x000fe200078e00ff */
[----:B------:R-:W-:Y:S04]  /*01d0*/  ST.E desc[UR36][R16.64], R3 ;  /* 0x0000000310007985 */ /* 0x000fe8000c101924 */
[----:B------:R-:W-:Y:S04]  /*01e0*/  ST.E desc[UR36][R16.64+0x8], R11 ;  /* 0x0000080b10007985 */ /* 0x000fe8000c101924 */
[----:B------:R-:W-:Y:S04]  /*01f0*/  ST.E desc[UR36][R16.64+0xc], R13 ;  /* 0x00000c0d10007985 */ /* 0x000fe8000c101924 */
[----:B------:R-:W-:Y:S01]  /*0200*/  ST.E desc[UR36][R16.64+0x10], R15 ;  /* 0x0000100f10007985 */ /* 0x000fe2000c101924 */
[----:B0-----:R-:W-:Y:S01]  /*0210*/  MOV R4, UR4 ;  /* 0x0000000400047c02 */ /* 0x001fe20008000f00 */
[----:B------:R-:W-:-:S02]  /*0220*/  IMAD.U32 R5, RZ, RZ, UR5 ;  /* 0x00000005ff057e24 */ /* 0x000fc4000f8e00ff */
[----:B------:R0:W-:Y:S02]  /*0230*/  ST.E desc[UR36][R16.64+0x4], R7 ;  /* 0x0000040710007985 */ /* 0x0001e4000c101924 */
[----:B01----:R-:W-:-:S07]  /*0240*/  CS2R R6, SRZ ;  /* 0x0000000000067805 */ /* 0x003fce000001ff00 */
[----:B------:R-:W-:-:S07]  /*0250*/  LEPC R20, `(.L_x_1) ;  /* 0x000000001014794e */ /* 0x000fce0000000000 */
[----:B--2---:R-:W-:Y:S05]  /*0260*/  CALL.ABS.NOINC R8 ;  /* 0x0000000008007343 */ /* 0x004fea0003c00000 */
.L_x_1:
[----:B------:R-:W2:Y:S01]  /*0270*/  LD.E R0, desc[UR36][R16.64] ;  /* 0x0000002410007980 */ /* 0x000ea2000c101900 */
[----:B------:R0:W1:Y:S01]  /*0280*/  LDC.64 R8, c[0x4][R19] ;  /* 0x0100000013087b82 */ /* 0x0000620000000a00 */
[----:B------:R-:W3:Y:S01]  /*0290*/  LDCU.64 UR4, c[0x4][0x18] ;  /* 0x01000300ff0477ac */ /* 0x000ee20008000a00 */
[----:B------:R-:W-:Y:S02]  /*02a0*/  IMAD.MOV.U32 R6, RZ, RZ, R18 ;  /* 0x000000ffff067224 */ /* 0x000fe400078e0012 */
[----:B------:R-:W-:Y:S02]  /*02b0*/  IMAD.MOV.U32 R7, RZ, RZ, R2 ;  /* 0x000000ffff077224 */ /* 0x000fe400078e0002 */
[----:B---3--:R-:W-:Y:S01]  /*02c0*/  IMAD.U32 R4, RZ, RZ, UR4 ;  /* 0x00000004ff047e24 */ /* 0x008fe2000f8e00ff */
[----:B------:R-:W-:Y:S01]  /*02d0*/  MOV R5, UR5 ;  /* 0x0000000500057c02 */ /* 0x000fe20008000f00 */
[----:B-12---:R0:W-:Y:S06]  /*02e0*/  STL [R1], R0 ;  /* 0x0000000001007387 */ /* 0x0061ec0000100800 */
[----:B------:R-:W-:-:S07]  /*02f0*/  LEPC R20, `(.L_x_2) ;  /* 0x000000001014794e */ /* 0x000fce0000000000 */
[----:B0-----:R-:W-:Y:S05]  /*0300*/  CALL.ABS.NOINC R8 ;  /* 0x0000000008007343 */ /* 0x001fea0003c00000 */
.L_x_2:
[----:B------:R-:W2:Y:S01]  /*0310*/  LD.E R0, desc[UR36][R16.64+0x4] ;  /* 0x0000042410007980 */ /* 0x000ea2000c101900 */
[----:B------:R0:W1:Y:S01]  /*0320*/  LDC.64 R8, c[0x4][R19] ;  /* 0x0100000013087b82 */ /* 0x0000620000000a00 */
[----:B------:R-:W3:Y:S01]  /*0330*/  LDCU.64 UR4, c[0x4][0x18] ;  /* 0x01000300ff0477ac */ /* 0x000ee20008000a00 */
[----:B------:R-:W-:Y:S01]  /*0340*/  IMAD.MOV.U32 R6, RZ, RZ, R18 ;  /* 0x000000ffff067224 */ /* 0x000fe200078e0012 */
[----:B------:R-:W-:Y:S02]  /*0350*/  MOV R7, R2 ;  /* 0x0000000200077202 */ /* 0x000fe40000000f00 */
[----:B---3--:R-:W-:Y:S01]  /*0360*/  MOV R4, UR4 ;  /* 0x0000000400047c02 */ /* 0x008fe20008000f00 */
[----:B------:R-:W-:Y:S01]  /*0370*/  IMAD.U32 R5, RZ, RZ, UR5 ;  /* 0x00000005ff057e24 */ /* 0x000fe2000f8e00ff */
[----:B-12---:R0:W-:Y:S06]  /*0380*/  STL [R1], R0 ;  /* 0x0000000001007387 */ /* 0x0061ec0000100800 */
[----:B------:R-:W-:-:S07]  /*0390*/  LEPC R20, `(.L_x_3) ;  /* 0x000000001014794e */ /* 0x000fce0000000000 */
[----:B0-----:R-:W-:Y:S05]  /*03a0*/  CALL.ABS.NOINC R8 ;  /* 0x0000000008007343 */ /* 0x001fea0003c00000 */
.L_x_3:
[----:B------:R-:W2:Y:S01]  /*03b0*/  LD.E R0, desc[UR36][R16.64+0x8] ;  /* 0x0000082410007980 */ /* 0x000ea2000c101900 */
[----:B------:R0:W1:Y:S01]  /*03c0*/  LDC.64 R8, c[0x4][R19] ;  /* 0x0100000013087b82 */ /* 0x0000620000000a00 */
[----:B------:R-:W3:Y:S01]  /*03d0*/  LDCU.64 UR4, c[0x4][0x18] ;  /* 0x01000300ff0477ac */ /* 0x000ee20008000a00 */
[----:B------:R-:W-:Y:S01]  /*03e0*/  MOV R6, R18 ;  /* 0x0000001200067202 */ /* 0x000fe20000000f00 */
[----:B------:R-:W-:Y:S02]  /*03f0*/  IMAD.MOV.U32 R7, RZ, RZ, R2 ;  /* 0x000000ffff077224 */ /* 0x000fe400078e0002 */
[----:B---3--:R-:W-:Y:S02]  /*0400*/  IMAD.U32 R4, RZ, RZ, UR4 ;  /* 0x00000004ff047e24 */ /* 0x008fe4000f8e00ff */
[----:B------:R-:W-:Y:S01]  /*0410*/  IMAD.U32 R5, RZ, RZ, UR5 ;  /* 0x00000005ff057e24 */ /* 0x000fe2000f8e00ff */
[----:B-12---:R0:W-:Y:S06]  /*0420*/  STL [R1], R0 ;  /* 0x0000000001007387 */ /* 0x0061ec0000100800 */
[----:B------:R-:W-:-:S07]  /*0430*/  LEPC R20, `(.L_x_4) ;  /* 0x000000001014794e */ /* 0x000fce0000000000 */
[----:B0-----:R-:W-:Y:S05]  /*0440*/  CALL.ABS.NOINC R8 ;  /* 0x0000000008007343 */ /* 0x001fea0003c00000 */
.L_x_4:
        /* <DEDUP_REMOVED lines=10> */
.L_x_5:
        /* <DEDUP_REMOVED lines=10> */
.L_x_6:
[----:B------:R0:W1:Y:S01]  /*0590*/  LDC.64 R2, c[0x4][R19] ;  /* 0x0100000013027b82 */ /* 0x0000620000000a00 */
[----:B------:R-:W2:Y:S01]  /*05a0*/  LDCU.64 UR4, c[0x4][0x20] ;  /* 0x01000400ff0477ac */ /* 0x000ea20008000a00 */
[----:B------:R-:W-:Y:S01]  /*05b0*/  CS2R R6, SRZ ;  /* 0x0000000000067805 */ /* 0x000fe2000001ff00 */
[----:B--2---:R-:W-:Y:S01]  /*05c0*/  IMAD.U32 R4, RZ, RZ, UR4 ;  /* 0x00000004ff047e24 */ /* 0x004fe2000f8e00ff */
[----:B0-----:R-:W-:-:S07]  /*05d0*/  MOV R5, UR5 ;  /* 0x0000000500057c02 */ /* 0x001fce0008000f00 */
[----:B------:R-:W-:-:S07]  /*05e0*/  LEPC R20, `(.L_x_7) ;  /* 0x000000001014794e */ /* 0x000fce0000000000 */
[----:B-1----:R-:W-:Y:S05]  /*05f0*/  CALL.ABS.NOINC R2 ;  /* 0x0000000002007343 */ /* 0x002fea0003c00000 */
.L_x_7:
[----:B------:R-:W-:Y:S05]  /*0600*/  EXIT ;  /* 0x000000000000794d */ /* 0x000fea0003800000 */
.L_x_8:
[----:B------:R-:W-:-:S00]  /*0610*/  BRA `(.L_x_8) ;  /* 0xfffffffc00fc7947 */ /* 0x000fc0000383ffff */
[----:B------:R-:W-:-:S00]  /*0620*/  NOP ;  /* 0x0000000000007918 */ /* 0x000fc00000000000 */
        /* <DEDUP_REMOVED lines=13> */
.L_x_9:


//--------------------- .nv.global.init           --------------------------
	.section	.nv.global.init,"aw",@progbits
.nv.global.init:
	.type		$str$2,@object
	.size		$str$2,($str$1 - $str$2)
$str$2:
        /*0000*/ 	.byte	0x0a, 0x00
	.type		$str$1,@object
	.size		$str$1,($str - $str$1)
$str$1:
        /*0002*/ 	.byte	0x20, 0x25, 0x64, 0x00
	.type		$str,@object
	.size		$str,(.L_0 - $str)
$str:
        /*0006*/ 	.byte	0x50, 0x52, 0x49, 0x4e, 0x54, 0x20, 0x46, 0x52, 0x4f, 0x4d, 0x20, 0x4b, 0x45, 0x52, 0x4e, 0x45
        /*0016*/ 	.byte	0x4c, 0x3a, 0x0a, 0x00
.L_0:


//--------------------- .nv.shared.reserved.0     --------------------------
	.section	.nv.shared.reserved.0,"aw",@nobits
	.weak		__nv_reservedSMEM_offset_0_alias
	.size		__nv_reservedSMEM_offset_0_alias, 0, 64
	.other		__nv_reservedSMEM_offset_0_alias,@"STO_CUDA_RESERVED_SHARED STV_DEFAULT"
__nv_reservedSMEM_offset_0_alias:
	.zero		0
	.zero		64


//--------------------- .nv.constant0._Z14globalFunctionPi --------------------------
	.section	.nv.constant0._Z14globalFunctionPi,"a",@progbits
	.sectionflags	@""
	.align	4
.nv.constant0._Z14globalFunctionPi:
	.zero		904


//--------------------- SYMBOLS --------------------------

	.type		.nv.reservedSmem.offset0,@object
	.size		.nv.reservedSmem.offset0,0x4
	.type		vprintf,@function
	.type		malloc,@function
